//
// Generated by NVIDIA NVVM Compiler
//
// Compiler Build ID: CL-36424714
// Cuda compilation tools, release 13.0, V13.0.88
// Based on NVVM 20.0.0
//

.version 9.0
.target sm_100
.address_size 64

	// .globl	_Z9MatrixAddPfS_S_

.visible .entry _Z9MatrixAddPfS_S_(
	.param .u64 .ptr .align 1 _Z9MatrixAddPfS_S__param_0,
	.param .u64 .ptr .align 1 _Z9MatrixAddPfS_S__param_1,
	.param .u64 .ptr .align 1 _Z9MatrixAddPfS_S__param_2
)
{
	.reg .b32 	%r<5>;
	.reg .b32 	%f<4>;
	.reg .b64 	%rd<11>;

	ld.param.u64 	%rd1, [_Z9MatrixAddPfS_S__param_0];
	ld.param.u64 	%rd2, [_Z9MatrixAddPfS_S__param_1];
	ld.param.u64 	%rd3, [_Z9MatrixAddPfS_S__param_2];
	cvta.to.global.u64 	%rd4, %rd3;
	cvta.to.global.u64 	%rd5, %rd2;
	cvta.to.global.u64 	%rd6, %rd1;
	mov.u32 	%r1, %ctaid.x;
	mov.u32 	%r2, %ctaid.y;
	mov.u32 	%r3, %nctaid.x;
	mad.lo.s32 	%r4, %r3, %r2, %r1;
	mul.wide.s32 	%rd7, %r4, 4;
	add.s64 	%rd8, %rd6, %rd7;
	ld.global.f32 	%f1, [%rd8];
	add.s64 	%rd9, %rd5, %rd7;
	ld.global.f32 	%f2, [%rd9];
	add.f32 	%f3, %f1, %f2;
	add.s64 	%rd10, %rd4, %rd7;
	st.global.f32 	[%rd10], %f3;
	ret;

}


// ===== COMPILED SASS (sm_100) =====

	.target	sm_100

	.elftype	@"ET_EXEC"


//--------------------- .note.nv.tkinfo           --------------------------
	.section	.note.nv.tkinfo,"",@"SHT_NOTE"
	.sectionflags	@"SHF_NOTE_NV_TKINFO"
	.tkinfo
        /*0018*/ 	.word	0x00000002
        /*0030*/ 	.string	""
        /*0030*/ 	.string	"ptxas"
        /*0030*/ 	.string	"Cuda compilation tools, release 13.0, V13.0.88"
        /*0030*/ 	.string	"Build cuda_13.0.r13.0/compiler.36424714_0"
        /*0030*/ 	.string	"-arch sm_100 -m 64 "



//--------------------- .note.nv.cuinfo           --------------------------
	.section	.note.nv.cuinfo,"",@"SHT_NOTE"
	.sectionflags	@"SHF_NOTE_NV_CUINFO"
        /*0018*/ 	.short	0x0002
        /*001a*/ 	.short	0x0064
        /*001c*/ 	.short	0x0082
	.zero		2


//--------------------- .nv.info                  --------------------------
	.section	.nv.info,"",@"SHT_CUDA_INFO"
	.align	4


	//----- nvinfo : EIATTR_REGCOUNT
	.align		4
        /*0000*/ 	.byte	0x04, 0x2f
        /*0002*/ 	.short	(.L_1 - .L_0)
	.align		4
.L_0:
        /*0004*/ 	.word	index@(_Z9MatrixAddPfS_S_)
        /*0008*/ 	.word	0x0000000c


	//----- nvinfo : EIATTR_FRAME_SIZE
	.align		4
.L_1:
        /*000c*/ 	.byte	0x04, 0x11
        /*000e*/ 	.short	(.L_3 - .L_2)
	.align		4
.L_2:
        /*0010*/ 	.word	index@(_Z9MatrixAddPfS_S_)
        /*0014*/ 	.word	0x00000000


	//----- nvinfo : EIATTR_MIN_STACK_SIZE
	.align		4
.L_3:
        /*0018*/ 	.byte	0x04, 0x12
        /*001a*/ 	.short	(.L_5 - .L_4)
	.align		4
.L_4:
        /*001c*/ 	.word	index@(_Z9MatrixAddPfS_S_)
        /*0020*/ 	.word	0x00000000
.L_5:


//--------------------- .nv.compat                --------------------------
	.section	.nv.compat,"",@"SHT_CUDA_COMPAT_INFO"
	.align	4
        /*0000*/ 	.byte	0x02, 0x09, 0x00, 0x00, 0x02, 0x02, 0x01, 0x00, 0x02, 0x05, 0x05, 0x00, 0x03, 0x07, 0x01, 0x01
        /*0010*/ 	.byte	0x02, 0x03, 0x00, 0x00, 0x02, 0x06, 0x01, 0x00, 0x04, 0x0b, 0x08, 0x00, 0x09, 0x00, 0x00, 0x00
        /*0020*/ 	.byte	0x00, 0x00, 0x00, 0x00


//--------------------- .nv.info._Z9MatrixAddPfS_S_ --------------------------
	.section	.nv.info._Z9MatrixAddPfS_S_,"",@"SHT_CUDA_INFO"
	.sectionflags	@""
	.align	4


	//----- nvinfo : EIATTR_CUDA_API_VERSION
	.align		4
        /*0000*/ 	.byte	0x04, 0x37
        /*0002*/ 	.short	(.L_7 - .L_6)
.L_6:
        /*0004*/ 	.word	0x00000082


	//----- nvinfo : EIATTR_KPARAM_INFO
	.align		4
.L_7:
        /*0008*/ 	.byte	0x04, 0x17
        /*000a*/ 	.short	(.L_9 - .L_8)
.L_8:
        /*000c*/ 	.word	0x00000000
        /*0010*/ 	.short	0x0002
        /*0012*/ 	.short	0x0010
        /*0014*/ 	.byte	0x00, 0xf5, 0x21, 0x00


	//----- nvinfo : EIATTR_KPARAM_INFO
	.align		4
.L_9:
        /*0018*/ 	.byte	0x04, 0x17
        /*001a*/ 	.short	(.L_11 - .L_10)
.L_10:
        /*001c*/ 	.word	0x00000000
        /*0020*/ 	.short	0x0001
        /*0022*/ 	.short	0x0008
        /*0024*/ 	.byte	0x00, 0xf5, 0x21, 0x00


	//----- nvinfo : EIATTR_KPARAM_INFO
	.align		4
.L_11:
        /*0028*/ 	.byte	0x04, 0x17
        /*002a*/ 	.short	(.L_13 - .L_12)
.L_12:
        /*002c*/ 	.word	0x00000000
        /*0030*/ 	.short	0x0000
        /*0032*/ 	.short	0x0000
        /*0034*/ 	.byte	0x00, 0xf5, 0x21, 0x00


	//----- nvinfo : EIATTR_SPARSE_MMA_MASK
	.align		4
.L_13:
        /*0038*/ 	.byte	0x03, 0x50
        /*003a*/ 	.short	0x0000


	//----- nvinfo : EIATTR_MAXREG_COUNT
	.align		4
        /*003c*/ 	.byte	0x03, 0x1b
        /*003e*/ 	.short	0x00ff


	//----- nvinfo : EIATTR_MERCURY_ISA_VERSION
	.align		4
        /*0040*/ 	.byte	0x03, 0x5f
        /*0042*/ 	.short	0x0101


	//----- nvinfo : EIATTR_VRC_CTA_INIT_COUNT
	.align		4
        /*0044*/ 	.byte	0x02, 0x4a
	.zero		1
	.zero		1


	//----- nvinfo : EIATTR_EXIT_INSTR_OFFSETS
	.align		4
        /*0048*/ 	.byte	0x04, 0x1c
        /*004a*/ 	.short	(.L_15 - .L_14)


	//   ....[0]....
.L_14:
        /*004c*/ 	.word	0x00000100


	//----- nvinfo : EIATTR_CBANK_PARAM_SIZE
	.align		4
.L_15:
        /*0050*/ 	.byte	0x03, 0x19
        /*0052*/ 	.short	0x0018


	//----- nvinfo : EIATTR_PARAM_CBANK
	.align		4
        /*0054*/ 	.byte	0x04, 0x0a
        /*0056*/ 	.short	(.L_17 - .L_16)
	.align		4
.L_16:
        /*0058*/ 	.word	index@(.nv.constant0._Z9MatrixAddPfS_S_)
        /*005c*/ 	.short	0x0380
        /*005e*/ 	.short	0x0018


	//----- nvinfo : EIATTR_SW_WAR
	.align		4
.L_17:
        /*0060*/ 	.byte	0x04, 0x36
        /*0062*/ 	.short	(.L_19 - .L_18)
.L_18:
        /*0064*/ 	.word	0x00000008
.L_19:


//--------------------- .nv.callgraph             --------------------------
	.section	.nv.callgraph,"",@"SHT_CUDA_CALLGRAPH"
	.align	4
	.sectionentsize	8
	.align		4
        /*0000*/ 	.word	0x00000000
	.align		4
        /*0004*/ 	.word	0xffffffff
	.align		4
        /*0008*/ 	.word	0x00000000
	.align		4
        /*000c*/ 	.word	0xfffffffe
	.align		4
        /*0010*/ 	.word	0x00000000
	.align		4
        /*0014*/ 	.word	0xfffffffd
	.align		4
        /*0018*/ 	.word	0x00000000
	.align		4
        /*001c*/ 	.word	0xfffffffc


//--------------------- .text._Z9MatrixAddPfS_S_  --------------------------
	.section	.text._Z9MatrixAddPfS_S_,"ax",@progbits
	.align	128
        .global         _Z9MatrixAddPfS_S_
        .type           _Z9MatrixAddPfS_S_,@function
        .size           _Z9MatrixAddPfS_S_,(.L_x_1 - _Z9MatrixAddPfS_S_)
        .other          _Z9MatrixAddPfS_S_,@"STO_CUDA_ENTRY STV_DEFAULT"
_Z9MatrixAddPfS_S_:
.text._Z9MatrixAddPfS_S_:
[----:B------:R-:W-:Y:S01]  /*0000*/  LDC R1, c[0x0][0x37c] ;  /* 0x0000df00ff017b82 */ /* 0x000fe20000000800 */
[----:B------:R-:W0:Y:S07]  /*0010*/  S2R R9, SR_CTAID.Y ;  /* 0x0000000000097919 */ /* 0x000e2e0000002600 */
[----:B------:R-:W0:Y:S01]  /*0020*/  S2UR UR6, SR_CTAID.X ;  /* 0x00000000000679c3 */ /* 0x000e220000002500 */
[----:B------:R-:W1:Y:S07]  /*0030*/  LDCU.64 UR4, c[0x0][0x358] ;  /* 0x00006b00ff0477ac */ /* 0x000e6e0008000a00 */
[----:B------:R-:W0:Y:S08]  /*0040*/  LDC R0, c[0x0][0x370] ;  /* 0x0000dc00ff007b82 */ /* 0x000e300000000800 */
[----:B------:R-:W2:Y:S08]  /*0050*/  LDC.64 R2, c[0x0][0x380] ;  /* 0x0000e000ff027b82 */ /* 0x000eb00000000a00 */
[----:B------:R-:W3:Y:S01]  /*0060*/  LDC.64 R4, c[0x0][0x388] ;  /* 0x0000e200ff047b82 */ /* 0x000ee20000000a00 */
[----:B0-----:R-:W-:-:S07]  /*0070*/  IMAD R9, R9, R0, UR6 ;  /* 0x0000000609097e24 */ /* 0x001fce000f8e0200 */
[----:B------:R-:W0:Y:S01]  /*0080*/  LDC.64 R6, c[0x0][0x390] ;  /* 0x0000e400ff067b82 */ /* 0x000e220000000a00 */
[----:B--2---:R-:W-:-:S06]  /*0090*/  IMAD.WIDE R2, R9, 0x4, R2 ;  /* 0x0000000409027825 */ /* 0x004fcc00078e0202 */
[----:B-1----:R-:W2:Y:S01]  /*00a0*/  LDG.E R2, desc[UR4][R2.64] ;  /* 0x0000000402027981 */ /* 0x002ea2000c1e1900 */
[----:B---3--:R-:W-:-:S06]  /*00b0*/  IMAD.WIDE R4, R9, 0x4, R4 ;  /* 0x0000000409047825 */ /* 0x008fcc00078e0204 */
[----:B------:R-:W2:Y:S01]  /*00c0*/  LDG.E R5, desc[UR4][R4.64] ;  /* 0x0000000404057981 */ /* 0x000ea2000c1e1900 */
[----:B0-----:R-:W-:-:S04]  /*00d0*/  IMAD.WIDE R6, R9, 0x4, R6 ;  /* 0x0000000409067825 */ /* 0x001fc800078e0206 */
[----:B--2---:R-:W-:-:S05]  /*00e0*/  FADD R9, R2, R5 ;  /* 0x0000000502097221 */ /* 0x004fca0000000000 */
[----:B------:R-:W-:Y:S01]  /*00f0*/  STG.E desc[UR4][R6.64], R9 ;  /* 0x0000000906007986 */ /* 0x000fe2000c101904 */
[----:B------:R-:W-:Y:S05]  /*0100*/  EXIT ;  /* 0x000000000000794d */ /* 0x000fea0003800000 */
.L_x_0:
[----:B------:R-:W-:-:S00]  /*0110*/  BRA `(.L_x_0) ;  /* 0xfffffffc00fc7947 */ /* 0x000fc0000383ffff */
[----:B------:R-:W-:-:S00]  /*0120*/  NOP ;  /* 0x0000000000007918 */ /* 0x000fc00000000000 */
        /* <DEDUP_REMOVED lines=13> */
.L_x_1:


//--------------------- .nv.shared.reserved.0     --------------------------
	.section	.nv.shared.reserved.0,"aw",@nobits
	.weak		__nv_reservedSMEM_offset_0_alias
	.size		__nv_reservedSMEM_offset_0_alias, 0, 64
	.other		__nv_reservedSMEM_offset_0_alias,@"STO_CUDA_RESERVED_SHARED STV_DEFAULT"
__nv_reservedSMEM_offset_0_alias:
	.zero		0
	.zero		64


//--------------------- .nv.constant0._Z9MatrixAddPfS_S_ --------------------------
	.section	.nv.constant0._Z9MatrixAddPfS_S_,"a",@progbits
	.sectionflags	@""
	.align	4
.nv.constant0._Z9MatrixAddPfS_S_:
	.zero		920


//--------------------- SYMBOLS --------------------------

	.type		.nv.reservedSmem.offset0,@object
	.size		.nv.reservedSmem.offset0,0x4
